//
// Generated by NVIDIA NVVM Compiler
//
// Compiler Build ID: CL-36424714
// Cuda compilation tools, release 13.0, V13.0.88
// Based on NVVM 20.0.0
//

.version 9.0
.target sm_100
.address_size 64

	// .globl	_Z13process_chunkPfS_i

.visible .entry _Z13process_chunkPfS_i(
	.param .u64 .ptr .align 1 _Z13process_chunkPfS_i_param_0,
	.param .u64 .ptr .align 1 _Z13process_chunkPfS_i_param_1,
	.param .u32 _Z13process_chunkPfS_i_param_2
)
{
	.reg .pred 	%p<2>;
	.reg .b32 	%r<6>;
	.reg .b32 	%f<3>;
	.reg .b64 	%rd<8>;

	ld.param.u64 	%rd1, [_Z13process_chunkPfS_i_param_0];
	ld.param.u64 	%rd2, [_Z13process_chunkPfS_i_param_1];
	ld.param.u32 	%r2, [_Z13process_chunkPfS_i_param_2];
	mov.u32 	%r3, %ctaid.x;
	mov.u32 	%r4, %ntid.x;
	mov.u32 	%r5, %tid.x;
	mad.lo.s32 	%r1, %r3, %r4, %r5;
	setp.ge.s32 	%p1, %r1, %r2;
	@%p1 bra 	$L__BB0_2;
	cvta.to.global.u64 	%rd3, %rd1;
	cvta.to.global.u64 	%rd4, %rd2;
	mul.wide.s32 	%rd5, %r1, 4;
	add.s64 	%rd6, %rd3, %rd5;
	ld.global.f32 	%f1, [%rd6];
	mul.f32 	%f2, %f1, %f1;
	add.s64 	%rd7, %rd4, %rd5;
	st.global.f32 	[%rd7], %f2;
$L__BB0_2:
	ret;

}


// ===== COMPILED SASS (sm_100) =====

	.target	sm_100

	.elftype	@"ET_EXEC"


//--------------------- .note.nv.tkinfo           --------------------------
	.section	.note.nv.tkinfo,"",@"SHT_NOTE"
	.sectionflags	@"SHF_NOTE_NV_TKINFO"
	.tkinfo
        /*0018*/ 	.word	0x00000002
        /*0030*/ 	.string	""
        /*0030*/ 	.string	"ptxas"
        /*0030*/ 	.string	"Cuda compilation tools, release 13.0, V13.0.88"
        /*0030*/ 	.string	"Build cuda_13.0.r13.0/compiler.36424714_0"
        /*0030*/ 	.string	"-arch sm_100 -m 64 "



//--------------------- .note.nv.cuinfo           --------------------------
	.section	.note.nv.cuinfo,"",@"SHT_NOTE"
	.sectionflags	@"SHF_NOTE_NV_CUINFO"
        /*0018*/ 	.short	0x0002
        /*001a*/ 	.short	0x0064
        /*001c*/ 	.short	0x0082
	.zero		2


//--------------------- .nv.info                  --------------------------
	.section	.nv.info,"",@"SHT_CUDA_INFO"
	.align	4


	//----- nvinfo : EIATTR_REGCOUNT
	.align		4
        /*0000*/ 	.byte	0x04, 0x2f
        /*0002*/ 	.short	(.L_1 - .L_0)
	.align		4
.L_0:
        /*0004*/ 	.word	index@(_Z13process_chunkPfS_i)
        /*0008*/ 	.word	0x0000000a


	//----- nvinfo : EIATTR_FRAME_SIZE
	.align		4
.L_1:
        /*000c*/ 	.byte	0x04, 0x11
        /*000e*/ 	.short	(.L_3 - .L_2)
	.align		4
.L_2:
        /*0010*/ 	.word	index@(_Z13process_chunkPfS_i)
        /*0014*/ 	.word	0x00000000


	//----- nvinfo : EIATTR_MIN_STACK_SIZE
	.align		4
.L_3:
        /*0018*/ 	.byte	0x04, 0x12
        /*001a*/ 	.short	(.L_5 - .L_4)
	.align		4
.L_4:
        /*001c*/ 	.word	index@(_Z13process_chunkPfS_i)
        /*0020*/ 	.word	0x00000000
.L_5:


//--------------------- .nv.compat                --------------------------
	.section	.nv.compat,"",@"SHT_CUDA_COMPAT_INFO"
	.align	4
        /*0000*/ 	.byte	0x02, 0x09, 0x00, 0x00, 0x02, 0x02, 0x01, 0x00, 0x02, 0x05, 0x05, 0x00, 0x03, 0x07, 0x01, 0x01
        /*0010*/ 	.byte	0x02, 0x03, 0x00, 0x00, 0x02, 0x06, 0x01, 0x00, 0x04, 0x0b, 0x08, 0x00, 0x09, 0x00, 0x00, 0x00
        /*0020*/ 	.byte	0x00, 0x00, 0x00, 0x00


//--------------------- .nv.info._Z13process_chunkPfS_i --------------------------
	.section	.nv.info._Z13process_chunkPfS_i,"",@"SHT_CUDA_INFO"
	.sectionflags	@""
	.align	4


	//----- nvinfo : EIATTR_CUDA_API_VERSION
	.align		4
        /*0000*/ 	.byte	0x04, 0x37
        /*0002*/ 	.short	(.L_7 - .L_6)
.L_6:
        /*0004*/ 	.word	0x00000082


	//----- nvinfo : EIATTR_KPARAM_INFO
	.align		4
.L_7:
        /*0008*/ 	.byte	0x04, 0x17
        /*000a*/ 	.short	(.L_9 - .L_8)
.L_8:
        /*000c*/ 	.word	0x00000000
        /*0010*/ 	.short	0x0002
        /*0012*/ 	.short	0x0010
        /*0014*/ 	.byte	0x00, 0xf0, 0x11, 0x00


	//----- nvinfo : EIATTR_KPARAM_INFO
	.align		4
.L_9:
        /*0018*/ 	.byte	0x04, 0x17
        /*001a*/ 	.short	(.L_11 - .L_10)
.L_10:
        /*001c*/ 	.word	0x00000000
        /*0020*/ 	.short	0x0001
        /*0022*/ 	.short	0x0008
        /*0024*/ 	.byte	0x00, 0xf5, 0x21, 0x00


	//----- nvinfo : EIATTR_KPARAM_INFO
	.align		4
.L_11:
        /*0028*/ 	.byte	0x04, 0x17
        /*002a*/ 	.short	(.L_13 - .L_12)
.L_12:
        /*002c*/ 	.word	0x00000000
        /*0030*/ 	.short	0x0000
        /*0032*/ 	.short	0x0000
        /*0034*/ 	.byte	0x00, 0xf5, 0x21, 0x00


	//----- nvinfo : EIATTR_SPARSE_MMA_MASK
	.align		4
.L_13:
        /*0038*/ 	.byte	0x03, 0x50
        /*003a*/ 	.short	0x0000


	//----- nvinfo : EIATTR_MAXREG_COUNT
	.align		4
        /*003c*/ 	.byte	0x03, 0x1b
        /*003e*/ 	.short	0x00ff


	//----- nvinfo : EIATTR_MERCURY_ISA_VERSION
	.align		4
        /*0040*/ 	.byte	0x03, 0x5f
        /*0042*/ 	.short	0x0101


	//----- nvinfo : EIATTR_VRC_CTA_INIT_COUNT
	.align		4
        /*0044*/ 	.byte	0x02, 0x4a
	.zero		1
	.zero		1


	//----- nvinfo : EIATTR_EXIT_INSTR_OFFSETS
	.align		4
        /*0048*/ 	.byte	0x04, 0x1c
        /*004a*/ 	.short	(.L_15 - .L_14)


	//   ....[0]....
.L_14:
        /*004c*/ 	.word	0x00000070


	//   ....[1]....
        /*0050*/ 	.word	0x00000100


	//----- nvinfo : EIATTR_CBANK_PARAM_SIZE
	.align		4
.L_15:
        /*0054*/ 	.byte	0x03, 0x19
        /*0056*/ 	.short	0x0014


	//----- nvinfo : EIATTR_PARAM_CBANK
	.align		4
        /*0058*/ 	.byte	0x04, 0x0a
        /*005a*/ 	.short	(.L_17 - .L_16)
	.align		4
.L_16:
        /*005c*/ 	.word	index@(.nv.constant0._Z13process_chunkPfS_i)
        /*0060*/ 	.short	0x0380
        /*0062*/ 	.short	0x0014


	//----- nvinfo : EIATTR_SW_WAR
	.align		4
.L_17:
        /*0064*/ 	.byte	0x04, 0x36
        /*0066*/ 	.short	(.L_19 - .L_18)
.L_18:
        /*0068*/ 	.word	0x00000008
.L_19:


//--------------------- .nv.callgraph             --------------------------
	.section	.nv.callgraph,"",@"SHT_CUDA_CALLGRAPH"
	.align	4
	.sectionentsize	8
	.align		4
        /*0000*/ 	.word	0x00000000
	.align		4
        /*0004*/ 	.word	0xffffffff
	.align		4
        /*0008*/ 	.word	0x00000000
	.align		4
        /*000c*/ 	.word	0xfffffffe
	.align		4
        /*0010*/ 	.word	0x00000000
	.align		4
        /*0014*/ 	.word	0xfffffffd
	.align		4
        /*0018*/ 	.word	0x00000000
	.align		4
        /*001c*/ 	.word	0xfffffffc


//--------------------- .text._Z13process_chunkPfS_i --------------------------
	.section	.text._Z13process_chunkPfS_i,"ax",@progbits
	.align	128
        .global         _Z13process_chunkPfS_i
        .type           _Z13process_chunkPfS_i,@function
        .size           _Z13process_chunkPfS_i,(.L_x_1 - _Z13process_chunkPfS_i)
        .other          _Z13process_chunkPfS_i,@"STO_CUDA_ENTRY STV_DEFAULT"
_Z13process_chunkPfS_i:
.text._Z13process_chunkPfS_i:
[----:B------:R-:W-:Y:S01]  /*0000*/  LDC R1, c[0x0][0x37c] ;  /* 0x0000df00ff017b82 */ /* 0x000fe20000000800 */
[----:B------:R-:W0:Y:S07]  /*0010*/  S2R R0, SR_TID.X ;  /* 0x0000000000007919 */ /* 0x000e2e0000002100 */
[----:B------:R-:W0:Y:S01]  /*0020*/  S2UR UR4, SR_CTAID.X ;  /* 0x00000000000479c3 */ /* 0x000e220000002500 */
[----:B------:R-:W1:Y:S07]  /*0030*/  LDCU UR5, c[0x0][0x390] ;  /* 0x00007200ff0577ac */ /* 0x000e6e0008000800 */
[----:B------:R-:W0:Y:S02]  /*0040*/  LDC R7, c[0x0][0x360] ;  /* 0x0000d800ff077b82 */ /* 0x000e240000000800 */
[----:B0-----:R-:W-:-:S05]  /*0050*/  IMAD R7, R7, UR4, R0 ;  /* 0x0000000407077c24 */ /* 0x001fca000f8e0200 */
[----:B-1----:R-:W-:-:S13]  /*0060*/  ISETP.GE.AND P0, PT, R7, UR5, PT ;  /* 0x0000000507007c0c */ /* 0x002fda000bf06270 */
[----:B------:R-:W-:Y:S05]  /*0070*/  @P0 EXIT ;  /* 0x000000000000094d */ /* 0x000fea0003800000 */
[----:B------:R-:W0:Y:S01]  /*0080*/  LDC.64 R2, c[0x0][0x380] ;  /* 0x0000e000ff027b82 */ /* 0x000e220000000a00 */
[----:B------:R-:W1:Y:S07]  /*0090*/  LDCU.64 UR4, c[0x0][0x358] ;  /* 0x00006b00ff0477ac */ /* 0x000e6e0008000a00 */
[----:B------:R-:W2:Y:S01]  /*00a0*/  LDC.64 R4, c[0x0][0x388] ;  /* 0x0000e200ff047b82 */ /* 0x000ea20000000a00 */
[----:B0-----:R-:W-:-:S06]  /*00b0*/  IMAD.WIDE R2, R7, 0x4, R2 ;  /* 0x0000000407027825 */ /* 0x001fcc00078e0202 */
[----:B-1----:R-:W3:Y:S01]  /*00c0*/  LDG.E R2, desc[UR4][R2.64] ;  /* 0x0000000402027981 */ /* 0x002ee2000c1e1900 */
[----:B--2---:R-:W-:-:S04]  /*00d0*/  IMAD.WIDE R4, R7, 0x4, R4 ;  /* 0x0000000407047825 */ /* 0x004fc800078e0204 */
[----:B---3--:R-:W-:-:S05]  /*00e0*/  FMUL R7, R2, R2 ;  /* 0x0000000202077220 */ /* 0x008fca0000400000 */
[----:B------:R-:W-:Y:S01]  /*00f0*/  STG.E desc[UR4][R4.64], R7 ;  /* 0x0000000704007986 */ /* 0x000fe2000c101904 */
[----:B------:R-:W-:Y:S05]  /*0100*/  EXIT ;  /* 0x000000000000794d */ /* 0x000fea0003800000 */
.L_x_0:
[----:B------:R-:W-:-:S00]  /*0110*/  BRA `(.L_x_0) ;  /* 0xfffffffc00fc7947 */ /* 0x000fc0000383ffff */
[----:B------:R-:W-:-:S00]  /*0120*/  NOP ;  /* 0x0000000000007918 */ /* 0x000fc00000000000 */
        /* <DEDUP_REMOVED lines=13> */
.L_x_1:


//--------------------- .nv.shared.reserved.0     --------------------------
	.section	.nv.shared.reserved.0,"aw",@nobits
	.weak		__nv_reservedSMEM_offset_0_alias
	.size		__nv_reservedSMEM_offset_0_alias, 0, 64
	.other		__nv_reservedSMEM_offset_0_alias,@"STO_CUDA_RESERVED_SHARED STV_DEFAULT"
__nv_reservedSMEM_offset_0_alias:
	.zero		0
	.zero		64


//--------------------- .nv.constant0._Z13process_chunkPfS_i --------------------------
	.section	.nv.constant0._Z13process_chunkPfS_i,"a",@progbits
	.sectionflags	@""
	.align	4
.nv.constant0._Z13process_chunkPfS_i:
	.zero		916


//--------------------- SYMBOLS --------------------------

	.type		.nv.reservedSmem.offset0,@object
	.size		.nv.reservedSmem.offset0,0x4
